//
// Generated by NVIDIA NVVM Compiler
//
// Compiler Build ID: CL-36424714
// Cuda compilation tools, release 13.0, V13.0.88
// Based on NVVM 20.0.0
//

.version 9.0
.target sm_100
.address_size 64

	// .globl	_Z12bitonic_sortPiii

.visible .entry _Z12bitonic_sortPiii(
	.param .u64 .ptr .align 1 _Z12bitonic_sortPiii_param_0,
	.param .u32 _Z12bitonic_sortPiii_param_1,
	.param .u32 _Z12bitonic_sortPiii_param_2
)
{
	.reg .pred 	%p<6>;
	.reg .b32 	%r<11>;
	.reg .b64 	%rd<7>;

	ld.param.u64 	%rd3, [_Z12bitonic_sortPiii_param_0];
	ld.param.u32 	%r6, [_Z12bitonic_sortPiii_param_1];
	ld.param.u32 	%r5, [_Z12bitonic_sortPiii_param_2];
	mov.u32 	%r7, %tid.x;
	mov.u32 	%r8, %ctaid.x;
	mov.u32 	%r9, %ntid.x;
	mad.lo.s32 	%r1, %r8, %r9, %r7;
	xor.b32  	%r2, %r6, %r1;
	setp.le.s32 	%p1, %r2, %r1;
	@%p1 bra 	$L__BB0_3;
	cvta.to.global.u64 	%rd4, %rd3;
	and.b32  	%r10, %r5, %r1;
	mul.wide.s32 	%rd5, %r1, 4;
	add.s64 	%rd1, %rd4, %rd5;
	mul.wide.s32 	%rd6, %r2, 4;
	add.s64 	%rd2, %rd4, %rd6;
	ld.global.u32 	%r3, [%rd1];
	ld.global.u32 	%r4, [%rd2];
	setp.gt.s32 	%p2, %r3, %r4;
	setp.ne.s32 	%p3, %r10, 0;
	xor.pred  	%p4, %p3, %p2;
	not.pred 	%p5, %p4;
	@%p5 bra 	$L__BB0_3;
	st.global.u32 	[%rd1], %r4;
	st.global.u32 	[%rd2], %r3;
$L__BB0_3:
	ret;

}


// ===== COMPILED SASS (sm_100) =====

	.target	sm_100

	.elftype	@"ET_EXEC"


//--------------------- .note.nv.tkinfo           --------------------------
	.section	.note.nv.tkinfo,"",@"SHT_NOTE"
	.sectionflags	@"SHF_NOTE_NV_TKINFO"
	.tkinfo
        /*0018*/ 	.word	0x00000002
        /*0030*/ 	.string	""
        /*0030*/ 	.string	"ptxas"
        /*0030*/ 	.string	"Cuda compilation tools, release 13.0, V13.0.88"
        /*0030*/ 	.string	"Build cuda_13.0.r13.0/compiler.36424714_0"
        /*0030*/ 	.string	"-arch sm_100 -m 64 "



//--------------------- .note.nv.cuinfo           --------------------------
	.section	.note.nv.cuinfo,"",@"SHT_NOTE"
	.sectionflags	@"SHF_NOTE_NV_CUINFO"
        /*0018*/ 	.short	0x0002
        /*001a*/ 	.short	0x0064
        /*001c*/ 	.short	0x0082
	.zero		2


//--------------------- .nv.info                  --------------------------
	.section	.nv.info,"",@"SHT_CUDA_INFO"
	.align	4


	//----- nvinfo : EIATTR_REGCOUNT
	.align		4
        /*0000*/ 	.byte	0x04, 0x2f
        /*0002*/ 	.short	(.L_1 - .L_0)
	.align		4
.L_0:
        /*0004*/ 	.word	index@(_Z12bitonic_sortPiii)
        /*0008*/ 	.word	0x0000000c


	//----- nvinfo : EIATTR_FRAME_SIZE
	.align		4
.L_1:
        /*000c*/ 	.byte	0x04, 0x11
        /*000e*/ 	.short	(.L_3 - .L_2)
	.align		4
.L_2:
        /*0010*/ 	.word	index@(_Z12bitonic_sortPiii)
        /*0014*/ 	.word	0x00000000


	//----- nvinfo : EIATTR_MIN_STACK_SIZE
	.align		4
.L_3:
        /*0018*/ 	.byte	0x04, 0x12
        /*001a*/ 	.short	(.L_5 - .L_4)
	.align		4
.L_4:
        /*001c*/ 	.word	index@(_Z12bitonic_sortPiii)
        /*0020*/ 	.word	0x00000000
.L_5:


//--------------------- .nv.compat                --------------------------
	.section	.nv.compat,"",@"SHT_CUDA_COMPAT_INFO"
	.align	4
        /*0000*/ 	.byte	0x02, 0x09, 0x00, 0x00, 0x02, 0x02, 0x01, 0x00, 0x02, 0x05, 0x05, 0x00, 0x03, 0x07, 0x01, 0x01
        /*0010*/ 	.byte	0x02, 0x03, 0x00, 0x00, 0x02, 0x06, 0x01, 0x00, 0x04, 0x0b, 0x08, 0x00, 0x09, 0x00, 0x00, 0x00
        /*0020*/ 	.byte	0x00, 0x00, 0x00, 0x00


//--------------------- .nv.info._Z12bitonic_sortPiii --------------------------
	.section	.nv.info._Z12bitonic_sortPiii,"",@"SHT_CUDA_INFO"
	.sectionflags	@""
	.align	4


	//----- nvinfo : EIATTR_CUDA_API_VERSION
	.align		4
        /*0000*/ 	.byte	0x04, 0x37
        /*0002*/ 	.short	(.L_7 - .L_6)
.L_6:
        /*0004*/ 	.word	0x00000082


	//----- nvinfo : EIATTR_KPARAM_INFO
	.align		4
.L_7:
        /*0008*/ 	.byte	0x04, 0x17
        /*000a*/ 	.short	(.L_9 - .L_8)
.L_8:
        /*000c*/ 	.word	0x00000000
        /*0010*/ 	.short	0x0002
        /*0012*/ 	.short	0x000c
        /*0014*/ 	.byte	0x00, 0xf0, 0x11, 0x00


	//----- nvinfo : EIATTR_KPARAM_INFO
	.align		4
.L_9:
        /*0018*/ 	.byte	0x04, 0x17
        /*001a*/ 	.short	(.L_11 - .L_10)
.L_10:
        /*001c*/ 	.word	0x00000000
        /*0020*/ 	.short	0x0001
        /*0022*/ 	.short	0x0008
        /*0024*/ 	.byte	0x00, 0xf0, 0x11, 0x00


	//----- nvinfo : EIATTR_KPARAM_INFO
	.align		4
.L_11:
        /*0028*/ 	.byte	0x04, 0x17
        /*002a*/ 	.short	(.L_13 - .L_12)
.L_12:
        /*002c*/ 	.word	0x00000000
        /*0030*/ 	.short	0x0000
        /*0032*/ 	.short	0x0000
        /*0034*/ 	.byte	0x00, 0xf5, 0x21, 0x00


	//----- nvinfo : EIATTR_SPARSE_MMA_MASK
	.align		4
.L_13:
        /*0038*/ 	.byte	0x03, 0x50
        /*003a*/ 	.short	0x0000


	//----- nvinfo : EIATTR_MAXREG_COUNT
	.align		4
        /*003c*/ 	.byte	0x03, 0x1b
        /*003e*/ 	.short	0x00ff


	//----- nvinfo : EIATTR_MERCURY_ISA_VERSION
	.align		4
        /*0040*/ 	.byte	0x03, 0x5f
        /*0042*/ 	.short	0x0101


	//----- nvinfo : EIATTR_VRC_CTA_INIT_COUNT
	.align		4
        /*0044*/ 	.byte	0x02, 0x4a
	.zero		1
	.zero		1


	//----- nvinfo : EIATTR_EXIT_INSTR_OFFSETS
	.align		4
        /*0048*/ 	.byte	0x04, 0x1c
        /*004a*/ 	.short	(.L_15 - .L_14)


	//   ....[0]....
.L_14:
        /*004c*/ 	.word	0x00000080


	//   ....[1]....
        /*0050*/ 	.word	0x00000120


	//   ....[2]....
        /*0054*/ 	.word	0x00000150


	//----- nvinfo : EIATTR_CBANK_PARAM_SIZE
	.align		4
.L_15:
        /*0058*/ 	.byte	0x03, 0x19
        /*005a*/ 	.short	0x0010


	//----- nvinfo : EIATTR_PARAM_CBANK
	.align		4
        /*005c*/ 	.byte	0x04, 0x0a
        /*005e*/ 	.short	(.L_17 - .L_16)
	.align		4
.L_16:
        /*0060*/ 	.word	index@(.nv.constant0._Z12bitonic_sortPiii)
        /*0064*/ 	.short	0x0380
        /*0066*/ 	.short	0x0010


	//----- nvinfo : EIATTR_SW_WAR
	.align		4
.L_17:
        /*0068*/ 	.byte	0x04, 0x36
        /*006a*/ 	.short	(.L_19 - .L_18)
.L_18:
        /*006c*/ 	.word	0x00000008
.L_19:


//--------------------- .nv.callgraph             --------------------------
	.section	.nv.callgraph,"",@"SHT_CUDA_CALLGRAPH"
	.align	4
	.sectionentsize	8
	.align		4
        /*0000*/ 	.word	0x00000000
	.align		4
        /*0004*/ 	.word	0xffffffff
	.align		4
        /*0008*/ 	.word	0x00000000
	.align		4
        /*000c*/ 	.word	0xfffffffe
	.align		4
        /*0010*/ 	.word	0x00000000
	.align		4
        /*0014*/ 	.word	0xfffffffd
	.align		4
        /*0018*/ 	.word	0x00000000
	.align		4
        /*001c*/ 	.word	0xfffffffc


//--------------------- .text._Z12bitonic_sortPiii --------------------------
	.section	.text._Z12bitonic_sortPiii,"ax",@progbits
	.align	128
        .global         _Z12bitonic_sortPiii
        .type           _Z12bitonic_sortPiii,@function
        .size           _Z12bitonic_sortPiii,(.L_x_1 - _Z12bitonic_sortPiii)
        .other          _Z12bitonic_sortPiii,@"STO_CUDA_ENTRY STV_DEFAULT"
_Z12bitonic_sortPiii:
.text._Z12bitonic_sortPiii:
[----:B------:R-:W-:Y:S01]  /*0000*/  LDC R1, c[0x0][0x37c] ;  /* 0x0000df00ff017b82 */ /* 0x000fe20000000800 */
[----:B------:R-:W0:Y:S07]  /*0010*/  S2R R7, SR_TID.X ;  /* 0x0000000000077919 */ /* 0x000e2e0000002100 */
[----:B------:R-:W0:Y:S01]  /*0020*/  S2UR UR4, SR_CTAID.X ;  /* 0x00000000000479c3 */ /* 0x000e220000002500 */
[----:B------:R-:W1:Y:S07]  /*0030*/  LDCU UR5, c[0x0][0x388] ;  /* 0x00007100ff0577ac */ /* 0x000e6e0008000800 */
[----:B------:R-:W0:Y:S02]  /*0040*/  LDC R0, c[0x0][0x360] ;  /* 0x0000d800ff007b82 */ /* 0x000e240000000800 */
[----:B0-----:R-:W-:-:S05]  /*0050*/  IMAD R7, R0, UR4, R7 ;  /* 0x0000000400077c24 */ /* 0x001fca000f8e0207 */
[----:B-1----:R-:W-:-:S04]  /*0060*/  LOP3.LUT R0, R7, UR5, RZ, 0x3c, !PT ;  /* 0x0000000507007c12 */ /* 0x002fc8000f8e3cff */
[----:B------:R-:W-:-:S13]  /*0070*/  ISETP.GT.AND P0, PT, R0, R7, PT ;  /* 0x000000070000720c */ /* 0x000fda0003f04270 */
[----:B------:R-:W-:Y:S05]  /*0080*/  @!P0 EXIT ;  /* 0x000000000000894d */ /* 0x000fea0003800000 */
[----:B------:R-:W0:Y:S01]  /*0090*/  LDC.64 R4, c[0x0][0x380] ;  /* 0x0000e000ff047b82 */ /* 0x000e220000000a00 */
[----:B------:R-:W1:Y:S01]  /*00a0*/  LDCU.64 UR4, c[0x0][0x358] ;  /* 0x00006b00ff0477ac */ /* 0x000e620008000a00 */
[----:B------:R-:W2:Y:S01]  /*00b0*/  LDCU UR6, c[0x0][0x38c] ;  /* 0x00007180ff0677ac */ /* 0x000ea20008000800 */
[----:B0-----:R-:W-:-:S04]  /*00c0*/  IMAD.WIDE R2, R7, 0x4, R4 ;  /* 0x0000000407027825 */ /* 0x001fc800078e0204 */
[----:B------:R-:W-:Y:S01]  /*00d0*/  IMAD.WIDE R4, R0, 0x4, R4 ;  /* 0x0000000400047825 */ /* 0x000fe200078e0204 */
[----:B-1----:R-:W3:Y:S04]  /*00e0*/  LDG.E R9, desc[UR4][R2.64] ;  /* 0x0000000402097981 */ /* 0x002ee8000c1e1900 */
[----:B------:R-:W3:Y:S01]  /*00f0*/  LDG.E R0, desc[UR4][R4.64] ;  /* 0x0000000404007981 */ /* 0x000ee2000c1e1900 */
[----:B--2---:R-:W-:-:S04]  /*0100*/  LOP3.LUT P0, RZ, R7, UR6, RZ, 0xc0, !PT ;  /* 0x0000000607ff7c12 */ /* 0x004fc8000f80c0ff */
[----:B---3--:R-:W-:-:S13]  /*0110*/  ISETP.GT.XOR P0, PT, R9, R0, P0 ;  /* 0x000000000900720c */ /* 0x008fda0000704a70 */
[----:B------:R-:W-:Y:S05]  /*0120*/  @!P0 EXIT ;  /* 0x000000000000894d */ /* 0x000fea0003800000 */
[----:B------:R-:W-:Y:S04]  /*0130*/  STG.E desc[UR4][R2.64], R0 ;  /* 0x0000000002007986 */ /* 0x000fe8000c101904 */
[----:B------:R-:W-:Y:S01]  /*0140*/  STG.E desc[UR4][R4.64], R9 ;  /* 0x0000000904007986 */ /* 0x000fe2000c101904 */
[----:B------:R-:W-:Y:S05]  /*0150*/  EXIT ;  /* 0x000000000000794d */ /* 0x000fea0003800000 */
.L_x_0:
[----:B------:R-:W-:-:S00]  /*0160*/  BRA `(.L_x_0) ;  /* 0xfffffffc00fc7947 */ /* 0x000fc0000383ffff */
[----:B------:R-:W-:-:S00]  /*0170*/  NOP ;  /* 0x0000000000007918 */ /* 0x000fc00000000000 */
        /* <DEDUP_REMOVED lines=8> */
.L_x_1:


//--------------------- .nv.shared.reserved.0     --------------------------
	.section	.nv.shared.reserved.0,"aw",@nobits
	.weak		__nv_reservedSMEM_offset_0_alias
	.size		__nv_reservedSMEM_offset_0_alias, 0, 64
	.other		__nv_reservedSMEM_offset_0_alias,@"STO_CUDA_RESERVED_SHARED STV_DEFAULT"
__nv_reservedSMEM_offset_0_alias:
	.zero		0
	.zero		64


//--------------------- .nv.constant0._Z12bitonic_sortPiii --------------------------
	.section	.nv.constant0._Z12bitonic_sortPiii,"a",@progbits
	.sectionflags	@""
	.align	4
.nv.constant0._Z12bitonic_sortPiii:
	.zero		912


//--------------------- SYMBOLS --------------------------

	.type		.nv.reservedSmem.offset0,@object
	.size		.nv.reservedSmem.offset0,0x4
